//
// Generated by NVIDIA NVVM Compiler
//
// Compiler Build ID: CL-36424714
// Cuda compilation tools, release 13.0, V13.0.88
// Based on NVVM 20.0.0
//

.version 9.0
.target sm_100
.address_size 64

	// .globl	_Z7vec_addiPdS_S_

.visible .entry _Z7vec_addiPdS_S_(
	.param .u32 _Z7vec_addiPdS_S__param_0,
	.param .u64 .ptr .align 1 _Z7vec_addiPdS_S__param_1,
	.param .u64 .ptr .align 1 _Z7vec_addiPdS_S__param_2,
	.param .u64 .ptr .align 1 _Z7vec_addiPdS_S__param_3
)
{
	.reg .pred 	%p<7>;
	.reg .b32 	%r<31>;
	.reg .b64 	%rd<25>;
	.reg .b64 	%fd<16>;

	ld.param.u32 	%r12, [_Z7vec_addiPdS_S__param_0];
	ld.param.u64 	%rd4, [_Z7vec_addiPdS_S__param_1];
	ld.param.u64 	%rd5, [_Z7vec_addiPdS_S__param_2];
	ld.param.u64 	%rd6, [_Z7vec_addiPdS_S__param_3];
	cvta.to.global.u64 	%rd1, %rd6;
	cvta.to.global.u64 	%rd2, %rd5;
	cvta.to.global.u64 	%rd3, %rd4;
	mov.u32 	%r13, %nctaid.x;
	mov.u32 	%r14, %ntid.x;
	mul.lo.s32 	%r1, %r13, %r14;
	mov.u32 	%r15, %ctaid.x;
	mov.u32 	%r16, %tid.x;
	mad.lo.s32 	%r29, %r14, %r15, %r16;
	setp.ge.s32 	%p1, %r29, %r12;
	@%p1 bra 	$L__BB0_7;
	add.s32 	%r17, %r29, %r1;
	max.s32 	%r18, %r12, %r17;
	setp.lt.s32 	%p2, %r17, %r12;
	selp.u32 	%r19, 1, 0, %p2;
	add.s32 	%r20, %r17, %r19;
	sub.s32 	%r21, %r18, %r20;
	div.u32 	%r22, %r21, %r1;
	add.s32 	%r3, %r22, %r19;
	and.b32  	%r23, %r3, 3;
	setp.eq.s32 	%p3, %r23, 3;
	@%p3 bra 	$L__BB0_4;
	add.s32 	%r24, %r3, 1;
	and.b32  	%r25, %r24, 3;
	neg.s32 	%r27, %r25;
$L__BB0_3:
	.pragma "nounroll";
	mul.wide.s32 	%rd7, %r29, 8;
	add.s64 	%rd8, %rd1, %rd7;
	add.s64 	%rd9, %rd2, %rd7;
	add.s64 	%rd10, %rd3, %rd7;
	ld.global.f64 	%fd1, [%rd10];
	ld.global.f64 	%fd2, [%rd9];
	add.f64 	%fd3, %fd1, %fd2;
	st.global.f64 	[%rd8], %fd3;
	add.s32 	%r29, %r29, %r1;
	add.s32 	%r27, %r27, 1;
	setp.ne.s32 	%p4, %r27, 0;
	@%p4 bra 	$L__BB0_3;
$L__BB0_4:
	setp.lt.u32 	%p5, %r3, 3;
	@%p5 bra 	$L__BB0_7;
	mul.wide.s32 	%rd15, %r1, 8;
	shl.b32 	%r26, %r1, 2;
$L__BB0_6:
	mul.wide.s32 	%rd11, %r29, 8;
	add.s64 	%rd12, %rd3, %rd11;
	ld.global.f64 	%fd4, [%rd12];
	add.s64 	%rd13, %rd2, %rd11;
	ld.global.f64 	%fd5, [%rd13];
	add.f64 	%fd6, %fd4, %fd5;
	add.s64 	%rd14, %rd1, %rd11;
	st.global.f64 	[%rd14], %fd6;
	add.s64 	%rd16, %rd12, %rd15;
	ld.global.f64 	%fd7, [%rd16];
	add.s64 	%rd17, %rd13, %rd15;
	ld.global.f64 	%fd8, [%rd17];
	add.f64 	%fd9, %fd7, %fd8;
	add.s64 	%rd18, %rd14, %rd15;
	st.global.f64 	[%rd18], %fd9;
	add.s64 	%rd19, %rd16, %rd15;
	ld.global.f64 	%fd10, [%rd19];
	add.s64 	%rd20, %rd17, %rd15;
	ld.global.f64 	%fd11, [%rd20];
	add.f64 	%fd12, %fd10, %fd11;
	add.s64 	%rd21, %rd18, %rd15;
	st.global.f64 	[%rd21], %fd12;
	add.s64 	%rd22, %rd19, %rd15;
	ld.global.f64 	%fd13, [%rd22];
	add.s64 	%rd23, %rd20, %rd15;
	ld.global.f64 	%fd14, [%rd23];
	add.f64 	%fd15, %fd13, %fd14;
	add.s64 	%rd24, %rd21, %rd15;
	st.global.f64 	[%rd24], %fd15;
	add.s32 	%r29, %r26, %r29;
	setp.lt.s32 	%p6, %r29, %r12;
	@%p6 bra 	$L__BB0_6;
$L__BB0_7:
	ret;

}


// ===== COMPILED SASS (sm_100) =====

	.target	sm_100

	.elftype	@"ET_EXEC"


//--------------------- .note.nv.tkinfo           --------------------------
	.section	.note.nv.tkinfo,"",@"SHT_NOTE"
	.sectionflags	@"SHF_NOTE_NV_TKINFO"
	.tkinfo
        /*0018*/ 	.word	0x00000002
        /*0030*/ 	.string	""
        /*0030*/ 	.string	"ptxas"
        /*0030*/ 	.string	"Cuda compilation tools, release 13.0, V13.0.88"
        /*0030*/ 	.string	"Build cuda_13.0.r13.0/compiler.36424714_0"
        /*0030*/ 	.string	"-arch sm_100 -m 64 "



//--------------------- .note.nv.cuinfo           --------------------------
	.section	.note.nv.cuinfo,"",@"SHT_NOTE"
	.sectionflags	@"SHF_NOTE_NV_CUINFO"
        /*0018*/ 	.short	0x0002
        /*001a*/ 	.short	0x0064
        /*001c*/ 	.short	0x0082
	.zero		2


//--------------------- .nv.info                  --------------------------
	.section	.nv.info,"",@"SHT_CUDA_INFO"
	.align	4


	//----- nvinfo : EIATTR_REGCOUNT
	.align		4
        /*0000*/ 	.byte	0x04, 0x2f
        /*0002*/ 	.short	(.L_1 - .L_0)
	.align		4
.L_0:
        /*0004*/ 	.word	index@(_Z7vec_addiPdS_S_)
        /*0008*/ 	.word	0x0000001a


	//----- nvinfo : EIATTR_FRAME_SIZE
	.align		4
.L_1:
        /*000c*/ 	.byte	0x04, 0x11
        /*000e*/ 	.short	(.L_3 - .L_2)
	.align		4
.L_2:
        /*0010*/ 	.word	index@(_Z7vec_addiPdS_S_)
        /*0014*/ 	.word	0x00000000


	//----- nvinfo : EIATTR_MIN_STACK_SIZE
	.align		4
.L_3:
        /*0018*/ 	.byte	0x04, 0x12
        /*001a*/ 	.short	(.L_5 - .L_4)
	.align		4
.L_4:
        /*001c*/ 	.word	index@(_Z7vec_addiPdS_S_)
        /*0020*/ 	.word	0x00000000
.L_5:


//--------------------- .nv.compat                --------------------------
	.section	.nv.compat,"",@"SHT_CUDA_COMPAT_INFO"
	.align	4
        /*0000*/ 	.byte	0x02, 0x09, 0x00, 0x00, 0x02, 0x02, 0x01, 0x00, 0x02, 0x05, 0x05, 0x00, 0x03, 0x07, 0x01, 0x01
        /*0010*/ 	.byte	0x02, 0x03, 0x00, 0x00, 0x02, 0x06, 0x01, 0x00, 0x04, 0x0b, 0x08, 0x00, 0x01, 0x00, 0x00, 0x00
        /*0020*/ 	.byte	0x00, 0x00, 0x00, 0x00


//--------------------- .nv.info._Z7vec_addiPdS_S_ --------------------------
	.section	.nv.info._Z7vec_addiPdS_S_,"",@"SHT_CUDA_INFO"
	.sectionflags	@""
	.align	4


	//----- nvinfo : EIATTR_CUDA_API_VERSION
	.align		4
        /*0000*/ 	.byte	0x04, 0x37
        /*0002*/ 	.short	(.L_7 - .L_6)
.L_6:
        /*0004*/ 	.word	0x00000082


	//----- nvinfo : EIATTR_KPARAM_INFO
	.align		4
.L_7:
        /*0008*/ 	.byte	0x04, 0x17
        /*000a*/ 	.short	(.L_9 - .L_8)
.L_8:
        /*000c*/ 	.word	0x00000000
        /*0010*/ 	.short	0x0003
        /*0012*/ 	.short	0x0018
        /*0014*/ 	.byte	0x00, 0xf5, 0x21, 0x00


	//----- nvinfo : EIATTR_KPARAM_INFO
	.align		4
.L_9:
        /*0018*/ 	.byte	0x04, 0x17
        /*001a*/ 	.short	(.L_11 - .L_10)
.L_10:
        /*001c*/ 	.word	0x00000000
        /*0020*/ 	.short	0x0002
        /*0022*/ 	.short	0x0010
        /*0024*/ 	.byte	0x00, 0xf5, 0x21, 0x00


	//----- nvinfo : EIATTR_KPARAM_INFO
	.align		4
.L_11:
        /*0028*/ 	.byte	0x04, 0x17
        /*002a*/ 	.short	(.L_13 - .L_12)
.L_12:
        /*002c*/ 	.word	0x00000000
        /*0030*/ 	.short	0x0001
        /*0032*/ 	.short	0x0008
        /*0034*/ 	.byte	0x00, 0xf5, 0x21, 0x00


	//----- nvinfo : EIATTR_KPARAM_INFO
	.align		4
.L_13:
        /*0038*/ 	.byte	0x04, 0x17
        /*003a*/ 	.short	(.L_15 - .L_14)
.L_14:
        /*003c*/ 	.word	0x00000000
        /*0040*/ 	.short	0x0000
        /*0042*/ 	.short	0x0000
        /*0044*/ 	.byte	0x00, 0xf0, 0x11, 0x00


	//----- nvinfo : EIATTR_SPARSE_MMA_MASK
	.align		4
.L_15:
        /*0048*/ 	.byte	0x03, 0x50
        /*004a*/ 	.short	0x0000


	//----- nvinfo : EIATTR_MAXREG_COUNT
	.align		4
        /*004c*/ 	.byte	0x03, 0x1b
        /*004e*/ 	.short	0x00ff


	//----- nvinfo : EIATTR_MERCURY_ISA_VERSION
	.align		4
        /*0050*/ 	.byte	0x03, 0x5f
        /*0052*/ 	.short	0x0101


	//----- nvinfo : EIATTR_VRC_CTA_INIT_COUNT
	.align		4
        /*0054*/ 	.byte	0x02, 0x4a
	.zero		1
	.zero		1


	//----- nvinfo : EIATTR_EXIT_INSTR_OFFSETS
	.align		4
        /*0058*/ 	.byte	0x04, 0x1c
        /*005a*/ 	.short	(.L_17 - .L_16)


	//   ....[0]....
.L_16:
        /*005c*/ 	.word	0x00000090


	//   ....[1]....
        /*0060*/ 	.word	0x000003a0


	//   ....[2]....
        /*0064*/ 	.word	0x000005d0


	//----- nvinfo : EIATTR_CRS_STACK_SIZE
	.align		4
.L_17:
        /*0068*/ 	.byte	0x04, 0x1e
        /*006a*/ 	.short	(.L_19 - .L_18)
.L_18:
        /*006c*/ 	.word	0x00000000


	//----- nvinfo : EIATTR_CBANK_PARAM_SIZE
	.align		4
.L_19:
        /*0070*/ 	.byte	0x03, 0x19
        /*0072*/ 	.short	0x0020


	//----- nvinfo : EIATTR_PARAM_CBANK
	.align		4
        /*0074*/ 	.byte	0x04, 0x0a
        /*0076*/ 	.short	(.L_21 - .L_20)
	.align		4
.L_20:
        /*0078*/ 	.word	index@(.nv.constant0._Z7vec_addiPdS_S_)
        /*007c*/ 	.short	0x0380
        /*007e*/ 	.short	0x0020


	//----- nvinfo : EIATTR_SW_WAR
	.align		4
.L_21:
        /*0080*/ 	.byte	0x04, 0x36
        /*0082*/ 	.short	(.L_23 - .L_22)
.L_22:
        /*0084*/ 	.word	0x00000008
.L_23:


//--------------------- .nv.callgraph             --------------------------
	.section	.nv.callgraph,"",@"SHT_CUDA_CALLGRAPH"
	.align	4
	.sectionentsize	8
	.align		4
        /*0000*/ 	.word	0x00000000
	.align		4
        /*0004*/ 	.word	0xffffffff
	.align		4
        /*0008*/ 	.word	0x00000000
	.align		4
        /*000c*/ 	.word	0xfffffffe
	.align		4
        /*0010*/ 	.word	0x00000000
	.align		4
        /*0014*/ 	.word	0xfffffffd
	.align		4
        /*0018*/ 	.word	0x00000000
	.align		4
        /*001c*/ 	.word	0xfffffffc


//--------------------- .text._Z7vec_addiPdS_S_   --------------------------
	.section	.text._Z7vec_addiPdS_S_,"ax",@progbits
	.align	128
        .global         _Z7vec_addiPdS_S_
        .type           _Z7vec_addiPdS_S_,@function
        .size           _Z7vec_addiPdS_S_,(.L_x_5 - _Z7vec_addiPdS_S_)
        .other          _Z7vec_addiPdS_S_,@"STO_CUDA_ENTRY STV_DEFAULT"
_Z7vec_addiPdS_S_:
.text._Z7vec_addiPdS_S_:
[----:B------:R-:W-:Y:S01]  /*0000*/  LDC R1, c[0x0][0x37c] ;  /* 0x0000df00ff017b82 */ /* 0x000fe20000000800 */
[----:B------:R-:W0:Y:S01]  /*0010*/  S2R R3, SR_TID.X ;  /* 0x0000000000037919 */ /* 0x000e220000002100 */
[----:B------:R-:W1:Y:S06]  /*0020*/  LDCU UR4, c[0x0][0x370] ;  /* 0x00006e00ff0477ac */ /* 0x000e6c0008000800 */
[----:B------:R-:W0:Y:S01]  /*0030*/  S2UR UR5, SR_CTAID.X ;  /* 0x00000000000579c3 */ /* 0x000e220000002500 */
[----:B------:R-:W2:Y:S07]  /*0040*/  LDCU UR6, c[0x0][0x380] ;  /* 0x00007000ff0677ac */ /* 0x000eae0008000800 */
[----:B------:R-:W0:Y:S02]  /*0050*/  LDC R0, c[0x0][0x360] ;  /* 0x0000d800ff007b82 */ /* 0x000e240000000800 */
[----:B0-----:R-:W-:-:S02]  /*0060*/  IMAD R3, R0, UR5, R3 ;  /* 0x0000000500037c24 */ /* 0x001fc4000f8e0203 */
[----:B-1----:R-:W-:-:S03]  /*0070*/  IMAD R0, R0, UR4, RZ ;  /* 0x0000000400007c24 */ /* 0x002fc6000f8e02ff */
[----:B--2---:R-:W-:-:S13]  /*0080*/  ISETP.GE.AND P0, PT, R3, UR6, PT ;  /* 0x0000000603007c0c */ /* 0x004fda000bf06270 */
[----:B------:R-:W-:Y:S05]  /*0090*/  @P0 EXIT ;  /* 0x000000000000094d */ /* 0x000fea0003800000 */
[----:B------:R-:W0:Y:S01]  /*00a0*/  I2F.U32.RP R8, R0 ;  /* 0x0000000000087306 */ /* 0x000e220000209000 */
[C---:B------:R-:W-:Y:S01]  /*00b0*/  IMAD.IADD R2, R0.reuse, 0x1, R3 ;  /* 0x0000000100027824 */ /* 0x040fe200078e0203 */
[----:B------:R-:W-:Y:S01]  /*00c0*/  IADD3 R9, PT, PT, RZ, -R0, RZ ;  /* 0x80000000ff097210 */ /* 0x000fe20007ffe0ff */
[----:B------:R-:W1:Y:S01]  /*00d0*/  LDCU.64 UR4, c[0x0][0x358] ;  /* 0x00006b00ff0477ac */ /* 0x000e620008000a00 */
[----:B------:R-:W-:Y:S01]  /*00e0*/  ISETP.NE.U32.AND P2, PT, R0, RZ, PT ;  /* 0x000000ff0000720c */ /* 0x000fe20003f45070 */
[----:B------:R-:W-:Y:S01]  /*00f0*/  BSSY.RECONVERGENT B0, `(.L_x_0) ;  /* 0x000002a000007945 */ /* 0x000fe20003800200 */
[C---:B------:R-:W-:Y:S02]  /*0100*/  ISETP.GE.AND P0, PT, R2.reuse, UR6, PT ;  /* 0x0000000602007c0c */ /* 0x040fe4000bf06270 */
[----:B------:R-:W-:Y:S02]  /*0110*/  VIMNMX R7, PT, PT, R2, UR6, !PT ;  /* 0x0000000602077c48 */ /* 0x000fe4000ffe0100 */
[----:B------:R-:W-:-:S04]  /*0120*/  SEL R6, RZ, 0x1, P0 ;  /* 0x00000001ff067807 */ /* 0x000fc80000000000 */
[----:B------:R-:W-:Y:S01]  /*0130*/  IADD3 R7, PT, PT, R7, -R2, -R6 ;  /* 0x8000000207077210 */ /* 0x000fe20007ffe806 */
[----:B0-----:R-:W0:Y:S02]  /*0140*/  MUFU.RCP R8, R8 ;  /* 0x0000000800087308 */ /* 0x001e240000001000 */
[----:B0-----:R-:W-:-:S06]  /*0150*/  IADD3 R4, PT, PT, R8, 0xffffffe, RZ ;  /* 0x0ffffffe08047810 */ /* 0x001fcc0007ffe0ff */
[----:B------:R0:W2:Y:S02]  /*0160*/  F2I.FTZ.U32.TRUNC.NTZ R5, R4 ;  /* 0x0000000400057305 */ /* 0x0000a4000021f000 */
[----:B0-----:R-:W-:Y:S02]  /*0170*/  HFMA2 R4, -RZ, RZ, 0, 0 ;  /* 0x00000000ff047431 */ /* 0x001fe400000001ff */
[----:B--2---:R-:W-:-:S04]  /*0180*/  IMAD R9, R9, R5, RZ ;  /* 0x0000000509097224 */ /* 0x004fc800078e02ff */
[----:B------:R-:W-:-:S06]  /*0190*/  IMAD.HI.U32 R8, R5, R9, R4 ;  /* 0x0000000905087227 */ /* 0x000fcc00078e0004 */
[----:B------:R-:W-:-:S05]  /*01a0*/  IMAD.HI.U32 R5, R8, R7, RZ ;  /* 0x0000000708057227 */ /* 0x000fca00078e00ff */
[----:B------:R-:W-:-:S05]  /*01b0*/  IADD3 R2, PT, PT, -R5, RZ, RZ ;  /* 0x000000ff05027210 */ /* 0x000fca0007ffe1ff */
[----:B------:R-:W-:-:S05]  /*01c0*/  IMAD R7, R0, R2, R7 ;  /* 0x0000000200077224 */ /* 0x000fca00078e0207 */
[----:B------:R-:W-:-:S13]  /*01d0*/  ISETP.GE.U32.AND P0, PT, R7, R0, PT ;  /* 0x000000000700720c */ /* 0x000fda0003f06070 */
[----:B------:R-:W-:Y:S01]  /*01e0*/  @P0 IMAD.IADD R7, R7, 0x1, -R0 ;  /* 0x0000000107070824 */ /* 0x000fe200078e0a00 */
[----:B------:R-:W-:-:S04]  /*01f0*/  @P0 IADD3 R5, PT, PT, R5, 0x1, RZ ;  /* 0x0000000105050810 */ /* 0x000fc80007ffe0ff */
[----:B------:R-:W-:-:S13]  /*0200*/  ISETP.GE.U32.AND P1, PT, R7, R0, PT ;  /* 0x000000000700720c */ /* 0x000fda0003f26070 */
[----:B------:R-:W-:Y:S02]  /*0210*/  @P1 IADD3 R5, PT, PT, R5, 0x1, RZ ;  /* 0x0000000105051810 */ /* 0x000fe40007ffe0ff */
[----:B------:R-:W-:-:S05]  /*0220*/  @!P2 LOP3.LUT R5, RZ, R0, RZ, 0x33, !PT ;  /* 0x00000000ff05a212 */ /* 0x000fca00078e33ff */
[----:B------:R-:W-:-:S05]  /*0230*/  IMAD.IADD R2, R6, 0x1, R5 ;  /* 0x0000000106027824 */ /* 0x000fca00078e0205 */
[C---:B------:R-:W-:Y:S02]  /*0240*/  LOP3.LUT R4, R2.reuse, 0x3, RZ, 0xc0, !PT ;  /* 0x0000000302047812 */ /* 0x040fe400078ec0ff */
[----:B------:R-:W-:Y:S02]  /*0250*/  ISETP.GE.U32.AND P1, PT, R2, 0x3, PT ;  /* 0x000000030200780c */ /* 0x000fe40003f26070 */
[----:B------:R-:W-:-:S13]  /*0260*/  ISETP.NE.AND P0, PT, R4, 0x3, PT ;  /* 0x000000030400780c */ /* 0x000fda0003f05270 */
[----:B-1----:R-:W-:Y:S05]  /*0270*/  @!P0 BRA `(.L_x_1) ;  /* 0x0000000000448947 */ /* 0x002fea0003800000 */
[----:B------:R-:W0:Y:S01]  /*0280*/  LDC.64 R4, c[0x0][0x388] ;  /* 0x0000e200ff047b82 */ /* 0x000e220000000a00 */
[----:B------:R-:W-:-:S04]  /*0290*/  IADD3 R2, PT, PT, R2, 0x1, RZ ;  /* 0x0000000102027810 */ /* 0x000fc80007ffe0ff */
[----:B------:R-:W-:-:S03]  /*02a0*/  LOP3.LUT R2, R2, 0x3, RZ, 0xc0, !PT ;  /* 0x0000000302027812 */ /* 0x000fc600078ec0ff */
[----:B------:R-:W1:Y:S01]  /*02b0*/  LDC.64 R6, c[0x0][0x390] ;  /* 0x0000e400ff067b82 */ /* 0x000e620000000a00 */
[----:B------:R-:W-:-:S07]  /*02c0*/  IADD3 R2, PT, PT, -R2, RZ, RZ ;  /* 0x000000ff02027210 */ /* 0x000fce0007ffe1ff */
[----:B------:R-:W2:Y:S02]  /*02d0*/  LDC.64 R8, c[0x0][0x398] ;  /* 0x0000e600ff087b82 */ /* 0x000ea40000000a00 */
.L_x_2:
[----:B-1----:R-:W-:-:S04]  /*02e0*/  IMAD.WIDE R12, R3, 0x8, R6 ;  /* 0x00000008030c7825 */ /* 0x002fc800078e0206 */
[C---:B0-----:R-:W-:Y:S02]  /*02f0*/  IMAD.WIDE R14, R3.reuse, 0x8, R4 ;  /* 0x00000008030e7825 */ /* 0x041fe400078e0204 */
[----:B---3--:R-:W3:Y:S04]  /*0300*/  LDG.E.64 R12, desc[UR4][R12.64] ;  /* 0x000000040c0c7981 */ /* 0x008ee8000c1e1b00 */
[----:B------:R-:W3:Y:S01]  /*0310*/  LDG.E.64 R14, desc[UR4][R14.64] ;  /* 0x000000040e0e7981 */ /* 0x000ee2000c1e1b00 */
[----:B--2---:R-:W-:Y:S01]  /*0320*/  IMAD.WIDE R10, R3, 0x8, R8 ;  /* 0x00000008030a7825 */ /* 0x004fe200078e0208 */
[----:B------:R-:W-:-:S03]  /*0330*/  IADD3 R3, PT, PT, R0, R3, RZ ;  /* 0x0000000300037210 */ /* 0x000fc60007ffe0ff */
[----:B------:R-:W-:-:S05]  /*0340*/  VIADD R2, R2, 0x1 ;  /* 0x0000000102027836 */ /* 0x000fca0000000000 */
[----:B------:R-:W-:Y:S01]  /*0350*/  ISETP.NE.AND P0, PT, R2, RZ, PT ;  /* 0x000000ff0200720c */ /* 0x000fe20003f05270 */
[----:B---3--:R-:W-:-:S07]  /*0360*/  DADD R16, R14, R12 ;  /* 0x000000000e107229 */ /* 0x008fce000000000c */
[----:B------:R3:W-:Y:S05]  /*0370*/  STG.E.64 desc[UR4][R10.64], R16 ;  /* 0x000000100a007986 */ /* 0x0007ea000c101b04 */
[----:B------:R-:W-:Y:S05]  /*0380*/  @P0 BRA `(.L_x_2) ;  /* 0xfffffffc00d40947 */ /* 0x000fea000383ffff */
.L_x_1:
[----:B------:R-:W-:Y:S05]  /*0390*/  BSYNC.RECONVERGENT B0 ;  /* 0x0000000000007941 */ /* 0x000fea0003800200 */
.L_x_0:
[----:B------:R-:W-:Y:S05]  /*03a0*/  @!P1 EXIT ;  /* 0x000000000000994d */ /* 0x000fea0003800000 */
.L_x_3:
[----:B0-----:R-:W0:Y:S08]  /*03b0*/  LDC.64 R4, c[0x0][0x388] ;  /* 0x0000e200ff047b82 */ /* 0x001e300000000a00 */
[----:B------:R-:W3:Y:S08]  /*03c0*/  LDC.64 R6, c[0x0][0x390] ;  /* 0x0000e400ff067b82 */ /* 0x000ef00000000a00 */
[----:B------:R-:W1:Y:S01]  /*03d0*/  LDC.64 R8, c[0x0][0x398] ;  /* 0x0000e600ff087b82 */ /* 0x000e620000000a00 */
[----:B0-----:R-:W-:-:S05]  /*03e0*/  IMAD.WIDE R14, R3, 0x8, R4 ;  /* 0x00000008030e7825 */ /* 0x001fca00078e0204 */
[----:B------:R-:W2:Y:S01]  /*03f0*/  LDG.E.64 R4, desc[UR4][R14.64] ;  /* 0x000000040e047981 */ /* 0x000ea2000c1e1b00 */
[----:B---3--:R-:W-:-:S05]  /*0400*/  IMAD.WIDE R16, R3, 0x8, R6 ;  /* 0x0000000803107825 */ /* 0x008fca00078e0206 */
[----:B------:R-:W2:Y:S01]  /*0410*/  LDG.E.64 R6, desc[UR4][R16.64] ;  /* 0x0000000410067981 */ /* 0x000ea2000c1e1b00 */
[----:B------:R-:W-:-:S04]  /*0420*/  IMAD.WIDE R10, R0, 0x8, R16 ;  /* 0x00000008000a7825 */ /* 0x000fc800078e0210 */
[----:B-1----:R-:W-:Y:S01]  /*0430*/  IMAD.WIDE R22, R3, 0x8, R8 ;  /* 0x0000000803167825 */ /* 0x002fe200078e0208 */
[----:B--2---:R-:W-:-:S03]  /*0440*/  DADD R4, R4, R6 ;  /* 0x0000000004047229 */ /* 0x004fc60000000006 */
[----:B------:R-:W-:-:S04]  /*0450*/  IMAD.WIDE R6, R0, 0x8, R14 ;  /* 0x0000000800067825 */ /* 0x000fc800078e020e */
[----:B------:R0:W-:Y:S04]  /*0460*/  STG.E.64 desc[UR4][R22.64], R4 ;  /* 0x0000000416007986 */ /* 0x0001e8000c101b04 */
[----:B------:R-:W2:Y:S04]  /*0470*/  LDG.E.64 R8, desc[UR4][R6.64] ;  /* 0x0000000406087981 */ /* 0x000ea8000c1e1b00 */
[----:B------:R-:W2:Y:S01]  /*0480*/  LDG.E.64 R12, desc[UR4][R10.64] ;  /* 0x000000040a0c7981 */ /* 0x000ea2000c1e1b00 */
[----:B------:R-:W-:-:S04]  /*0490*/  IMAD.WIDE R14, R0, 0x8, R6 ;  /* 0x00000008000e7825 */ /* 0x000fc800078e0206 */
[----:B------:R-:W-:Y:S01]  /*04a0*/  IMAD.WIDE R18, R0, 0x8, R10 ;  /* 0x0000000800127825 */ /* 0x000fe200078e020a */
[----:B--2---:R-:W-:-:S03]  /*04b0*/  DADD R8, R8, R12 ;  /* 0x0000000008087229 */ /* 0x004fc6000000000c */
[----:B------:R-:W-:-:S05]  /*04c0*/  IMAD.WIDE R12, R0, 0x8, R22 ;  /* 0x00000008000c7825 */ /* 0x000fca00078e0216 */
[----:B------:R1:W-:Y:S04]  /*04d0*/  STG.E.64 desc[UR4][R12.64], R8 ;  /* 0x000000080c007986 */ /* 0x0003e8000c101b04 */
[----:B------:R-:W2:Y:S04]  /*04e0*/  LDG.E.64 R16, desc[UR4][R14.64] ;  /* 0x000000040e107981 */ /* 0x000ea8000c1e1b00 */
[----:B------:R-:W2:Y:S01]  /*04f0*/  LDG.E.64 R20, desc[UR4][R18.64] ;  /* 0x0000000412147981 */ /* 0x000ea2000c1e1b00 */
[----:B0-----:R-:W-:-:S04]  /*0500*/  IMAD.WIDE R4, R0, 0x8, R12 ;  /* 0x0000000800047825 */ /* 0x001fc800078e020c */
[----:B------:R-:W-:-:S04]  /*0510*/  IMAD.WIDE R6, R0, 0x8, R14 ;  /* 0x0000000800067825 */ /* 0x000fc800078e020e */
[----:B------:R-:W-:Y:S01]  /*0520*/  IMAD.WIDE R10, R0, 0x8, R18 ;  /* 0x00000008000a7825 */ /* 0x000fe200078e0212 */
[----:B--2---:R-:W-:-:S07]  /*0530*/  DADD R16, R16, R20 ;  /* 0x0000000010107229 */ /* 0x004fce0000000014 */
[----:B------:R0:W-:Y:S04]  /*0540*/  STG.E.64 desc[UR4][R4.64], R16 ;  /* 0x0000001004007986 */ /* 0x0001e8000c101b04 */
[----:B------:R-:W2:Y:S04]  /*0550*/  LDG.E.64 R6, desc[UR4][R6.64] ;  /* 0x0000000406067981 */ /* 0x000ea8000c1e1b00 */
[----:B------:R-:W2:Y:S01]  /*0560*/  LDG.E.64 R10, desc[UR4][R10.64] ;  /* 0x000000040a0a7981 */ /* 0x000ea2000c1e1b00 */
[C---:B-1----:R-:W-:Y:S01]  /*0570*/  IMAD.WIDE R8, R0.reuse, 0x8, R4 ;  /* 0x0000000800087825 */ /* 0x042fe200078e0204 */
[----:B------:R-:W-:-:S04]  /*0580*/  LEA R3, R0, R3, 0x2 ;  /* 0x0000000300037211 */ /* 0x000fc800078e10ff */
[----:B------:R-:W-:Y:S01]  /*0590*/  ISETP.GE.AND P0, PT, R3, UR6, PT ;  /* 0x0000000603007c0c */ /* 0x000fe2000bf06270 */
[----:B--2---:R-:W-:-:S07]  /*05a0*/  DADD R20, R6, R10 ;  /* 0x0000000006147229 */ /* 0x004fce000000000a */
[----:B------:R0:W-:Y:S05]  /*05b0*/  STG.E.64 desc[UR4][R8.64], R20 ;  /* 0x0000001408007986 */ /* 0x0001ea000c101b04 */
[----:B------:R-:W-:Y:S05]  /*05c0*/  @!P0 BRA `(.L_x_3) ;  /* 0xfffffffc00788947 */ /* 0x000fea000383ffff */
[----:B------:R-:W-:Y:S05]  /*05d0*/  EXIT ;  /* 0x000000000000794d */ /* 0x000fea0003800000 */
.L_x_4:
[----:B------:R-:W-:-:S00]  /*05e0*/  BRA `(.L_x_4) ;  /* 0xfffffffc00fc7947 */ /* 0x000fc0000383ffff */
[----:B------:R-:W-:-:S00]  /*05f0*/  NOP ;  /* 0x0000000000007918 */ /* 0x000fc00000000000 */
        /* <DEDUP_REMOVED lines=8> */
.L_x_5:


//--------------------- .nv.shared.reserved.0     --------------------------
	.section	.nv.shared.reserved.0,"aw",@nobits
	.weak		__nv_reservedSMEM_offset_0_alias
	.size		__nv_reservedSMEM_offset_0_alias, 0, 64
	.other		__nv_reservedSMEM_offset_0_alias,@"STO_CUDA_RESERVED_SHARED STV_DEFAULT"
__nv_reservedSMEM_offset_0_alias:
	.zero		0
	.zero		64


//--------------------- .nv.constant0._Z7vec_addiPdS_S_ --------------------------
	.section	.nv.constant0._Z7vec_addiPdS_S_,"a",@progbits
	.sectionflags	@""
	.align	4
.nv.constant0._Z7vec_addiPdS_S_:
	.zero		928


//--------------------- SYMBOLS --------------------------

	.type		.nv.reservedSmem.offset0,@object
	.size		.nv.reservedSmem.offset0,0x4
